	.headerflags	@"EF_CUDA_TEXMODE_UNIFIED EF_CUDA_64BIT_ADDRESS EF_CUDA_ACCELERATORS EF_CUDA_SM90 EF_CUDA_VIRTUAL_SM(EF_CUDA_SM90)"
	.elftype	@"ET_EXEC"


//--------------------- .nv.info                  --------------------------
	.section	.nv.info,"",@"SHT_CUDA_INFO"
	.align	4


	//----- nvinfo : EIATTR_REGCOUNT
	.align		4
        /*0000*/ 	.byte	0x04, 0x2f
        /*0002*/ 	.short	(.L_1 - .L_0)
	.align		4
.L_0:
        /*0004*/ 	.word	index@(triton_poi_fused_mm_14)
        /*0008*/ 	.word	0x0000000c


	//----- nvinfo : EIATTR_MIN_STACK_SIZE
	.align		4
.L_1:
        /*000c*/ 	.byte	0x04, 0x12
        /*000e*/ 	.short	(.L_3 - .L_2)
	.align		4
.L_2:
        /*0010*/ 	.word	index@(triton_poi_fused_mm_14)
        /*0014*/ 	.word	0x00000000


	//----- nvinfo : EIATTR_FRAME_SIZE
	.align		4
.L_3:
        /*0018*/ 	.byte	0x04, 0x11
        /*001a*/ 	.short	(.L_5 - .L_4)
	.align		4
.L_4:
        /*001c*/ 	.word	index@(triton_poi_fused_mm_14)
        /*0020*/ 	.word	0x00000000


	//----- nvinfo : EIATTR_MIN_STACK_SIZE
	.align		4
.L_5:
        /*0024*/ 	.byte	0x04, 0x12
        /*0026*/ 	.short	(.L_7 - .L_6)
	.align		4
.L_6:
        /*0028*/ 	.word	index@(triton_poi_fused_mm_14)
        /*002c*/ 	.word	0x00000000
.L_7:


//--------------------- .nv.info.triton_poi_fused_mm_14 --------------------------
	.section	.nv.info.triton_poi_fused_mm_14,"",@"SHT_CUDA_INFO"
	.sectionflags	@""
	.align	4


	//----- nvinfo : EIATTR_CUDA_API_VERSION
	.align		4
        /*0000*/ 	.byte	0x04, 0x37
        /*0002*/ 	.short	(.L_9 - .L_8)
.L_8:
        /*0004*/ 	.word	0x0000007c


	//----- nvinfo : EIATTR_KPARAM_INFO
	.align		4
.L_9:
        /*0008*/ 	.byte	0x04, 0x17
        /*000a*/ 	.short	(.L_11 - .L_10)
.L_10:
        /*000c*/ 	.word	0x00000000
        /*0010*/ 	.short	0x0002
        /*0012*/ 	.short	0x0010
        /*0014*/ 	.byte	0x00, 0xf0, 0x11, 0x00


	//----- nvinfo : EIATTR_KPARAM_INFO
	.align		4
.L_11:
        /*0018*/ 	.byte	0x04, 0x17
        /*001a*/ 	.short	(.L_13 - .L_12)
.L_12:
        /*001c*/ 	.word	0x00000000
        /*0020*/ 	.short	0x0001
        /*0022*/ 	.short	0x0008
        /*0024*/ 	.byte	0x00, 0xf4, 0x21, 0x00


	//----- nvinfo : EIATTR_KPARAM_INFO
	.align		4
.L_13:
        /*0028*/ 	.byte	0x04, 0x17
        /*002a*/ 	.short	(.L_15 - .L_14)
.L_14:
        /*002c*/ 	.word	0x00000000
        /*0030*/ 	.short	0x0000
        /*0032*/ 	.short	0x0000
        /*0034*/ 	.byte	0x00, 0xf4, 0x21, 0x00


	//----- nvinfo : EIATTR_SPARSE_MMA_MASK
	.align		4
.L_15:
        /*0038*/ 	.byte	0x03, 0x50
        /*003a*/ 	.short	0x0000


	//----- nvinfo : EIATTR_MAXREG_COUNT
	.align		4
        /*003c*/ 	.byte	0x03, 0x1b
        /*003e*/ 	.short	0x00ff


	//----- nvinfo : EIATTR_EXIT_INSTR_OFFSETS
	.align		4
        /*0040*/ 	.byte	0x04, 0x1c
        /*0042*/ 	.short	(.L_17 - .L_16)


	//   ....[0]....
.L_16:
        /*0044*/ 	.word	0x00000100


	//   ....[1]....
        /*0048*/ 	.word	0x00000120


	//----- nvinfo : EIATTR_REQNTID
	.align		4
.L_17:
        /*004c*/ 	.byte	0x04, 0x10
        /*004e*/ 	.short	(.L_19 - .L_18)
.L_18:
        /*0050*/ 	.word	0x00000020
        /*0054*/ 	.word	0x00000001
        /*0058*/ 	.word	0x00000001


	//----- nvinfo : EIATTR_CBANK_PARAM_SIZE
	.align		4
.L_19:
        /*005c*/ 	.byte	0x03, 0x19
        /*005e*/ 	.short	0x0014


	//----- nvinfo : EIATTR_PARAM_CBANK
	.align		4
        /*0060*/ 	.byte	0x04, 0x0a
        /*0062*/ 	.short	(.L_21 - .L_20)
	.align		4
.L_20:
        /*0064*/ 	.word	index@(.nv.constant0.triton_poi_fused_mm_14)
        /*0068*/ 	.short	0x0210
        /*006a*/ 	.short	0x0014


	//----- nvinfo : EIATTR_SW_WAR
	.align		4
.L_21:
        /*006c*/ 	.byte	0x04, 0x36
        /*006e*/ 	.short	(.L_23 - .L_22)
.L_22:
        /*0070*/ 	.word	0x00000008
.L_23:


//--------------------- .nv.callgraph             --------------------------
	.section	.nv.callgraph,"",@"SHT_CUDA_CALLGRAPH"
	.align	4
	.sectionentsize	8
	.align		4
        /*0000*/ 	.word	0x00000000
	.align		4
        /*0004*/ 	.word	0xffffffff
	.align		4
        /*0008*/ 	.word	0x00000000
	.align		4
        /*000c*/ 	.word	0xfffffffe
	.align		4
        /*0010*/ 	.word	0x00000000
	.align		4
        /*0014*/ 	.word	0xfffffffd
	.align		4
        /*0018*/ 	.word	0x00000000
	.align		4
        /*001c*/ 	.word	0xfffffffc


//--------------------- .text.triton_poi_fused_mm_14 --------------------------
	.section	.text.triton_poi_fused_mm_14,"ax",@progbits
	.align	128
        .global         triton_poi_fused_mm_14
        .type           triton_poi_fused_mm_14,@function
        .size           triton_poi_fused_mm_14,(.L_x_1 - triton_poi_fused_mm_14)
        .other          triton_poi_fused_mm_14,@"STO_CUDA_ENTRY STV_DEFAULT"
triton_poi_fused_mm_14:
.text.triton_poi_fused_mm_14:
[----:B------:R-:W0:Y:S02]  /*0000*/  LDC R1, c[0x0][0x28] ;  /* 0x00000a00ff017b82 */ /* 0x000e240000000800 */
[----:B------:R-:W1:Y:S01]  /*0010*/  S2R R6, SR_TID.X ;  /* 0x0000000000067919 */ /* 0x000e620000002100 */
[----:B------:R-:W2:Y:S01]  /*0020*/  LDC.64 R2, c[0x0][0x210] ;  /* 0x00008400ff027b82 */ /* 0x000ea20000000a00 */
[----:B------:R-:W-:Y:S01]  /*0030*/  IMAD.MOV.U32 R9, RZ, RZ, RZ ;  /* 0x000000ffff097224 */ /* 0x000fe200078e00ff */
[----:B------:R-:W-:Y:S01]  /*0040*/  ULDC.64 UR4, c[0x0][0x208] ;  /* 0x0000820000047ab9 */ /* 0x000fe20000000a00 */
[----:B------:R-:W3:Y:S01]  /*0050*/  S2R R7, SR_CTAID.X ;  /* 0x0000000000077919 */ /* 0x000ee20000002500 */
[----:B-1----:R-:W-:-:S05]  /*0060*/  LOP3.LUT R0, R6, 0xf, RZ, 0xc0, !PT ;  /* 0x0000000f06007812 */ /* 0x002fca00078ec0ff */
[----:B---3--:R-:W-:-:S05]  /*0070*/  IMAD R7, R7, 0x10, R0 ;  /* 0x0000001007077824 */ /* 0x008fca00078e0200 */
[C---:B------:R-:W-:Y:S02]  /*0080*/  ISETP.GE.AND P0, PT, R7.reuse, 0x10, PT ;  /* 0x000000100700780c */ /* 0x040fe40003f06270 */
[----:B------:R-:W-:-:S05]  /*0090*/  SHF.L.U32 R5, R7, 0x4, RZ ;  /* 0x0000000407057819 */ /* 0x000fca00000006ff */
[----:B--2---:R-:W-:Y:S02]  /*00a0*/  IMAD.WIDE R2, R5, 0x4, R2 ;  /* 0x0000000405027825 */ /* 0x004fe400078e0202 */
[----:B------:R-:W1:Y:S04]  /*00b0*/  LDC.64 R4, c[0x0][0x218] ;  /* 0x00008600ff047b82 */ /* 0x000e680000000a00 */
[----:B------:R2:W5:Y:S01]  /*00c0*/  @!P0 LDG.E.EL R9, desc[UR4][R2.64+0x28] ;  /* 0x0000280402098981 */ /* 0x000562000c2e1900 */
[----:B------:R-:W-:-:S04]  /*00d0*/  LOP3.LUT P0, RZ, R6, 0x10, RZ, 0xc0, !PT ;  /* 0x0000001006ff7812 */ /* 0x000fc8000780c0ff */
[C---:B------:R-:W-:Y:S01]  /*00e0*/  ISETP.LT.AND P0, PT, R7.reuse, 0x10, !P0 ;  /* 0x000000100700780c */ /* 0x040fe20004701270 */
[----:B-1----:R-:W-:-:S12]  /*00f0*/  IMAD.WIDE R4, R7, 0x4, R4 ;  /* 0x0000000407047825 */ /* 0x002fd800078e0204 */
[----:B--2---:R-:W-:Y:S05]  /*0100*/  @!P0 EXIT ;  /* 0x000000000000894d */ /* 0x004fea0003800000 */
[----:B-----5:R-:W-:Y:S01]  /*0110*/  STG.E desc[UR4][R4.64], R9 ;  /* 0x0000000904007986 */ /* 0x020fe2000c101904 */
[----:B------:R-:W-:Y:S05]  /*0120*/  EXIT ;  /* 0x000000000000794d */ /* 0x000fea0003800000 */
.L_x_0:
[----:B------:R-:W-:-:S00]  /*0130*/  BRA `(.L_x_0) ;  /* 0xfffffffc00fc7947 */ /* 0x000fc0000383ffff */
[----:B------:R-:W-:-:S00]  /*0140*/  NOP ;  /* 0x0000000000007918 */ /* 0x000fc00000000000 */
        /* <DEDUP_REMOVED lines=11> */
.L_x_1:


//--------------------- .nv.constant0.triton_poi_fused_mm_14 --------------------------
	.section	.nv.constant0.triton_poi_fused_mm_14,"a",@progbits
	.sectionflags	@""
	.align	4
.nv.constant0.triton_poi_fused_mm_14:
	.zero		548
